	.headerflags	@"EF_CUDA_TEXMODE_UNIFIED EF_CUDA_64BIT_ADDRESS EF_CUDA_ACCELERATORS EF_CUDA_SM90 EF_CUDA_VIRTUAL_SM(EF_CUDA_SM90)"
	.elftype	@"ET_EXEC"


//--------------------- .nv.info                  --------------------------
	.section	.nv.info,"",@"SHT_CUDA_INFO"
	.align	4


	//----- nvinfo : EIATTR_REGCOUNT
	.align		4
        /*0000*/ 	.byte	0x04, 0x2f
        /*0002*/ 	.short	(.L_1 - .L_0)
	.align		4
.L_0:
        /*0004*/ 	.word	index@(triton_mm)
        /*0008*/ 	.word	0x0000003c


	//----- nvinfo : EIATTR_MIN_STACK_SIZE
	.align		4
.L_1:
        /*000c*/ 	.byte	0x04, 0x12
        /*000e*/ 	.short	(.L_3 - .L_2)
	.align		4
.L_2:
        /*0010*/ 	.word	index@(triton_mm)
        /*0014*/ 	.word	0x00000000


	//----- nvinfo : EIATTR_FRAME_SIZE
	.align		4
.L_3:
        /*0018*/ 	.byte	0x04, 0x11
        /*001a*/ 	.short	(.L_5 - .L_4)
	.align		4
.L_4:
        /*001c*/ 	.word	index@(triton_mm)
        /*0020*/ 	.word	0x00000000


	//----- nvinfo : EIATTR_MIN_STACK_SIZE
	.align		4
.L_5:
        /*0024*/ 	.byte	0x04, 0x12
        /*0026*/ 	.short	(.L_7 - .L_6)
	.align		4
.L_6:
        /*0028*/ 	.word	index@(triton_mm)
        /*002c*/ 	.word	0x00000000
.L_7:


//--------------------- .nv.info.triton_mm        --------------------------
	.section	.nv.info.triton_mm,"",@"SHT_CUDA_INFO"
	.sectionflags	@""
	.align	4


	//----- nvinfo : EIATTR_CUDA_API_VERSION
	.align		4
        /*0000*/ 	.byte	0x04, 0x37
        /*0002*/ 	.short	(.L_9 - .L_8)
.L_8:
        /*0004*/ 	.word	0x0000007c


	//----- nvinfo : EIATTR_KPARAM_INFO
	.align		4
.L_9:
        /*0008*/ 	.byte	0x04, 0x17
        /*000a*/ 	.short	(.L_11 - .L_10)
.L_10:
        /*000c*/ 	.word	0x00000000
        /*0010*/ 	.short	0x0002
        /*0012*/ 	.short	0x0010
        /*0014*/ 	.byte	0x00, 0xf0, 0x21, 0x00


	//----- nvinfo : EIATTR_KPARAM_INFO
	.align		4
.L_11:
        /*0018*/ 	.byte	0x04, 0x17
        /*001a*/ 	.short	(.L_13 - .L_12)
.L_12:
        /*001c*/ 	.word	0x00000000
        /*0020*/ 	.short	0x0001
        /*0022*/ 	.short	0x0008
        /*0024*/ 	.byte	0x00, 0xf0, 0x21, 0x00


	//----- nvinfo : EIATTR_KPARAM_INFO
	.align		4
.L_13:
        /*0028*/ 	.byte	0x04, 0x17
        /*002a*/ 	.short	(.L_15 - .L_14)
.L_14:
        /*002c*/ 	.word	0x00000000
        /*0030*/ 	.short	0x0000
        /*0032*/ 	.short	0x0000
        /*0034*/ 	.byte	0x00, 0xf0, 0x21, 0x00


	//----- nvinfo : EIATTR_SPARSE_MMA_MASK
	.align		4
.L_15:
        /*0038*/ 	.byte	0x03, 0x50
        /*003a*/ 	.short	0x0000


	//----- nvinfo : EIATTR_MAXREG_COUNT
	.align		4
        /*003c*/ 	.byte	0x03, 0x1b
        /*003e*/ 	.short	0x00ff


	//----- nvinfo : EIATTR_COOP_GROUP_MASK_REGIDS
	.align		4
        /*0040*/ 	.byte	0x04, 0x29
        /*0042*/ 	.short	(.L_17 - .L_16)


	//   ....[0]....
.L_16:
        /*0044*/ 	.word	0xffffffff


	//----- nvinfo : EIATTR_COOP_GROUP_INSTR_OFFSETS
	.align		4
.L_17:
        /*0048*/ 	.byte	0x04, 0x28
        /*004a*/ 	.short	(.L_19 - .L_18)


	//   ....[0]....
.L_18:
        /*004c*/ 	.word	0x000008c0


	//----- nvinfo : EIATTR_EXIT_INSTR_OFFSETS
	.align		4
.L_19:
        /*0050*/ 	.byte	0x04, 0x1c
        /*0052*/ 	.short	(.L_21 - .L_20)


	//   ....[0]....
.L_20:
        /*0054*/ 	.word	0x000018c0


	//   ....[1]....
        /*0058*/ 	.word	0x00001910


	//----- nvinfo : EIATTR_MAX_THREADS
	.align		4
.L_21:
        /*005c*/ 	.byte	0x04, 0x05
        /*005e*/ 	.short	(.L_23 - .L_22)
.L_22:
        /*0060*/ 	.word	0x00000100
        /*0064*/ 	.word	0x00000001
        /*0068*/ 	.word	0x00000001


	//----- nvinfo : EIATTR_CBANK_PARAM_SIZE
	.align		4
.L_23:
        /*006c*/ 	.byte	0x03, 0x19
        /*006e*/ 	.short	0x0018


	//----- nvinfo : EIATTR_PARAM_CBANK
	.align		4
        /*0070*/ 	.byte	0x04, 0x0a
        /*0072*/ 	.short	(.L_25 - .L_24)
	.align		4
.L_24:
        /*0074*/ 	.word	index@(.nv.constant0.triton_mm)
        /*0078*/ 	.short	0x0210
        /*007a*/ 	.short	0x0018


	//----- nvinfo : EIATTR_SW_WAR
	.align		4
.L_25:
        /*007c*/ 	.byte	0x04, 0x36
        /*007e*/ 	.short	(.L_27 - .L_26)
.L_26:
        /*0080*/ 	.word	0x00000008
.L_27:


//--------------------- .nv.callgraph             --------------------------
	.section	.nv.callgraph,"",@"SHT_CUDA_CALLGRAPH"
	.align	4
	.sectionentsize	8
	.align		4
        /*0000*/ 	.word	0x00000000
	.align		4
        /*0004*/ 	.word	0xffffffff
	.align		4
        /*0008*/ 	.word	0x00000000
	.align		4
        /*000c*/ 	.word	0xfffffffe
	.align		4
        /*0010*/ 	.word	0x00000000
	.align		4
        /*0014*/ 	.word	0xfffffffd
	.align		4
        /*0018*/ 	.word	0x00000000
	.align		4
        /*001c*/ 	.word	0xfffffffc


//--------------------- .text.triton_mm           --------------------------
	.section	.text.triton_mm,"ax",@progbits
	.sectionflags	@"SHF_BARRIERS=1"
	.align	128
        .global         triton_mm
        .type           triton_mm,@function
        .size           triton_mm,(.L_x_2 - triton_mm)
        .other          triton_mm,@"STO_CUDA_ENTRY STV_DEFAULT"
triton_mm:
.text.triton_mm:
[----:B------:R-:W1:Y:S01]  /*0000*/  LDC R1, c[0x0][0x28] ;  /* 0x00000a00ff017b82 */ /* 0x000e620000000800 */
[----:B------:R-:W2:Y:S01]  /*0010*/  S2R R9, SR_CTAID.X ;  /* 0x0000000000097919 */ /* 0x000ea20000002500 */
[----:B------:R-:W-:-:S06]  /*0020*/  IMAD.MOV.U32 R5, RZ, RZ, -0x8 ;  /* 0xfffffff8ff057424 */ /* 0x000fcc00078e00ff */
[----:B------:R-:W3:Y:S01]  /*0030*/  S2UR UR4, SR_CgaCtaId ;  /* 0x00000000000479c3 */ /* 0x000ee20000008800 */
[----:B------:R-:W-:Y:S01]  /*0040*/  UMOV UR6, 0x400 ;  /* 0x0000040000067882 */ /* 0x000fe20000000000 */
[----:B------:R-:W-:Y:S01]  /*0050*/  ULDC.64 UR18, c[0x0][0x208] ;  /* 0x0000820000127ab9 */ /* 0x000fe20000000a00 */
[----:B------:R-:W-:Y:S01]  /*0060*/  IMAD.MOV.U32 R22, RZ, RZ, 0x2 ;  /* 0x00000002ff167424 */ /* 0x000fe200078e00ff */
[----:B------:R-:W-:Y:S01]  /*0070*/  CS2R R24, SRZ ;  /* 0x0000000000187805 */ /* 0x000fe2000001ff00 */
[----:B------:R-:W-:Y:S01]  /*0080*/  IMAD.MOV.U32 R18, RZ, RZ, -0x20 ;  /* 0xffffffe0ff127424 */ /* 0x000fe200078e00ff */
[----:B------:R-:W-:Y:S02]  /*0090*/  CS2R R26, SRZ ;  /* 0x00000000001a7805 */ /* 0x000fe4000001ff00 */
[----:B------:R-:W-:Y:S01]  /*00a0*/  CS2R R28, SRZ ;  /* 0x00000000001c7805 */ /* 0x000fe2000001ff00 */
[----:B------:R-:W4:Y:S01]  /*00b0*/  LDC.64 R14, c[0x0][0x210] ;  /* 0x00008400ff0e7b82 */ /* 0x000f220000000a00 */
[----:B------:R-:W-:-:S02]  /*00c0*/  CS2R R30, SRZ ;  /* 0x00000000001e7805 */ /* 0x000fc4000001ff00 */
[----:B------:R-:W-:Y:S02]  /*00d0*/  CS2R R32, SRZ ;  /* 0x0000000000207805 */ /* 0x000fe4000001ff00 */
[----:B------:R-:W-:Y:S02]  /*00e0*/  CS2R R34, SRZ ;  /* 0x0000000000227805 */ /* 0x000fe4000001ff00 */
[----:B------:R-:W-:Y:S02]  /*00f0*/  CS2R R36, SRZ ;  /* 0x0000000000247805 */ /* 0x000fe4000001ff00 */
[----:B------:R-:W-:Y:S02]  /*0100*/  CS2R R38, SRZ ;  /* 0x0000000000267805 */ /* 0x000fe4000001ff00 */
[----:B------:R-:W-:Y:S02]  /*0110*/  CS2R R40, SRZ ;  /* 0x0000000000287805 */ /* 0x000fe4000001ff00 */
[----:B------:R-:W-:Y:S01]  /*0120*/  CS2R R42, SRZ ;  /* 0x00000000002a7805 */ /* 0x000fe2000001ff00 */
[----:B------:R-:W5:Y:S01]  /*0130*/  LDC.64 R20, c[0x0][0x218] ;  /* 0x00008600ff147b82 */ /* 0x000f620000000a00 */
[----:B------:R-:W-:-:S02]  /*0140*/  CS2R R44, SRZ ;  /* 0x00000000002c7805 */ /* 0x000fc4000001ff00 */
[----:B------:R-:W-:Y:S02]  /*0150*/  CS2R R46, SRZ ;  /* 0x00000000002e7805 */ /* 0x000fe4000001ff00 */
[----:B------:R-:W-:Y:S02]  /*0160*/  CS2R R48, SRZ ;  /* 0x0000000000307805 */ /* 0x000fe4000001ff00 */
[----:B------:R-:W-:Y:S02]  /*0170*/  CS2R R50, SRZ ;  /* 0x0000000000327805 */ /* 0x000fe4000001ff00 */
[----:B------:R-:W-:Y:S02]  /*0180*/  CS2R R52, SRZ ;  /* 0x0000000000347805 */ /* 0x000fe4000001ff00 */
[----:B------:R-:W-:Y:S01]  /*0190*/  CS2R R54, SRZ ;  /* 0x0000000000367805 */ /* 0x000fe2000001ff00 */
[----:B---3--:R-:W-:-:S03]  /*01a0*/  UPRMT UR6, UR4, 0x654, UR6 ;  /* 0x0000065404067896 */ /* 0x008fc60008000006 */
[----:B------:R-:W-:Y:S01]  /*01b0*/  UMOV UR4, 0xffffffff ;  /* 0xffffffff00047882 */ /* 0x000fe20000000000 */
[----:B--2---:R-:W-:-:S05]  /*01c0*/  IMAD.HI R0, R9, 0x2aaaaaab, RZ ;  /* 0x2aaaaaab09007827 */ /* 0x004fca00078e02ff */
[----:B------:R-:W-:-:S04]  /*01d0*/  SHF.R.U32.HI R3, RZ, 0x1f, R0 ;  /* 0x0000001fff037819 */ /* 0x000fc80000011600 */
[----:B------:R-:W-:-:S05]  /*01e0*/  LEA.HI.SX32 R4, R0, R3, 0x1a ;  /* 0x0000000300047211 */ /* 0x000fca00078fd2ff */
[C---:B------:R-:W-:Y:S02]  /*01f0*/  IMAD R0, R4.reuse, R5, 0x20 ;  /* 0x0000002004007424 */ /* 0x040fe400078e0205 */
[----:B------:R-:W-:-:S03]  /*0200*/  IMAD R6, R4, -0x180, R9 ;  /* 0xfffffe8004067824 */ /* 0x000fc600078e0209 */
[----:B------:R-:W-:Y:S02]  /*0210*/  VIMNMX R5, R0, 0x8, PT ;  /* 0x0000000800057848 */ /* 0x000fe40003fe0100 */
[----:B------:R-:W-:Y:S02]  /*0220*/  IABS R10, R6 ;  /* 0x00000006000a7213 */ /* 0x000fe40000000000 */
[-C--:B------:R-:W-:Y:S02]  /*0230*/  IABS R8, R5.reuse ;  /* 0x0000000500087213 */ /* 0x080fe40000000000 */
[-C--:B------:R-:W-:Y:S02]  /*0240*/  IABS R11, R5.reuse ;  /* 0x00000005000b7213 */ /* 0x080fe40000000000 */
[----:B------:R-:W2:Y:S01]  /*0250*/  I2F.RP R0, R8 ;  /* 0x0000000800007306 */ /* 0x000ea20000209400 */
[----:B------:R-:W-:Y:S02]  /*0260*/  LOP3.LUT R6, R6, R5, RZ, 0x3c, !PT ;  /* 0x0000000506067212 */ /* 0x000fe400078e3cff */
[----:B------:R-:W-:-:S05]  /*0270*/  IMAD.MOV R11, RZ, RZ, -R11 ;  /* 0x000000ffff0b7224 */ /* 0x000fca00078e0a0b */
[----:B--2---:R-:W2:Y:S02]  /*0280*/  MUFU.RCP R0, R0 ;  /* 0x0000000000007308 */ /* 0x004ea40000001000 */
[----:B--2---:R-:W-:Y:S01]  /*0290*/  VIADD R2, R0, 0xffffffe ;  /* 0x0ffffffe00027836 */ /* 0x004fe20000000000 */
[----:B------:R-:W-:-:S05]  /*02a0*/  IABS R0, R9 ;  /* 0x0000000900007213 */ /* 0x000fca0000000000 */
[----:B------:R2:W3:Y:S02]  /*02b0*/  F2I.FTZ.U32.TRUNC.NTZ R3, R2 ;  /* 0x0000000200037305 */ /* 0x0004e4000021f000 */
[----:B--2---:R-:W-:Y:S02]  /*02c0*/  IMAD.MOV.U32 R2, RZ, RZ, RZ ;  /* 0x000000ffff027224 */ /* 0x004fe400078e00ff */
[----:B---3--:R-:W-:-:S04]  /*02d0*/  IMAD.MOV R7, RZ, RZ, -R3 ;  /* 0x000000ffff077224 */ /* 0x008fc800078e0a03 */
[----:B------:R-:W-:-:S04]  /*02e0*/  IMAD R7, R7, R8, RZ ;  /* 0x0000000807077224 */ /* 0x000fc800078e02ff */
[----:B------:R-:W-:-:S06]  /*02f0*/  IMAD.HI.U32 R3, R3, R7, R2 ;  /* 0x0000000703037227 */ /* 0x000fcc00078e0002 */
[----:B------:R-:W-:-:S04]  /*0300*/  IMAD.HI.U32 R2, R3, R10, RZ ;  /* 0x0000000a03027227 */ /* 0x000fc800078e00ff */
[----:B------:R-:W-:Y:S02]  /*0310*/  IMAD R7, R2, R11, R10 ;  /* 0x0000000b02077224 */ /* 0x000fe400078e020a */
[----:B------:R-:W-:-:S03]  /*0320*/  IMAD.HI.U32 R3, R3, R0, RZ ;  /* 0x0000000003037227 */ /* 0x000fc600078e00ff */
[C---:B------:R-:W-:Y:S01]  /*0330*/  ISETP.GT.U32.AND P1, PT, R8.reuse, R7, PT ;  /* 0x000000070800720c */ /* 0x040fe20003f24070 */
[----:B------:R-:W-:Y:S02]  /*0340*/  IMAD R3, R3, R11, R0 ;  /* 0x0000000b03037224 */ /* 0x000fe400078e0200 */
[----:B------:R-:W2:Y:S03]  /*0350*/  S2R R0, SR_TID.X ;  /* 0x0000000000007919 */ /* 0x000ea60000002100 */
[----:B------:R-:W-:-:S07]  /*0360*/  ISETP.GT.U32.AND P0, PT, R8, R3, PT ;  /* 0x000000030800720c */ /* 0x000fce0003f04070 */
[--C-:B------:R-:W-:Y:S02]  /*0370*/  @!P1 IMAD.IADD R7, R7, 0x1, -R8.reuse ;  /* 0x0000000107079824 */ /* 0x100fe400078e0a08 */
[----:B------:R-:W-:Y:S01]  /*0380*/  @!P1 VIADD R2, R2, 0x1 ;  /* 0x0000000102029836 */ /* 0x000fe20000000000 */
[----:B------:R-:W-:Y:S02]  /*0390*/  ISETP.NE.AND P1, PT, R5, RZ, PT ;  /* 0x000000ff0500720c */ /* 0x000fe40003f25270 */
[----:B------:R-:W-:Y:S01]  /*03a0*/  ISETP.GE.U32.AND P2, PT, R7, R8, PT ;  /* 0x000000080700720c */ /* 0x000fe20003f46070 */
[----:B------:R-:W-:Y:S01]  /*03b0*/  @!P0 IMAD.IADD R3, R3, 0x1, -R8 ;  /* 0x0000000103038824 */ /* 0x000fe200078e0a08 */
[----:B------:R-:W-:Y:S02]  /*03c0*/  ISETP.GE.AND P0, PT, R6, RZ, PT ;  /* 0x000000ff0600720c */ /* 0x000fe40003f06270 */
[----:B------:R-:W-:Y:S02]  /*03d0*/  LOP3.LUT R5, RZ, R5, RZ, 0x33, !PT ;  /* 0x00000005ff057212 */ /* 0x000fe400078e33ff */
[----:B------:R-:W-:-:S07]  /*03e0*/  ISETP.GT.U32.AND P3, PT, R8, R3, PT ;  /* 0x000000030800720c */ /* 0x000fce0003f64070 */
[----:B------:R-:W-:Y:S01]  /*03f0*/  @P2 VIADD R2, R2, 0x1 ;  /* 0x0000000102022836 */ /* 0x000fe20000000000 */
[----:B------:R-:W-:-:S03]  /*0400*/  ISETP.GE.AND P2, PT, R9, RZ, PT ;  /* 0x000000ff0900720c */ /* 0x000fc60003f46270 */
[----:B------:R-:W-:Y:S01]  /*0410*/  IMAD.MOV.U32 R6, RZ, RZ, R2 ;  /* 0x000000ffff067224 */ /* 0x000fe200078e0002 */
[----:B--2---:R-:W-:Y:S01]  /*0420*/  SHF.R.U32.HI R11, RZ, 0x2, R0 ;  /* 0x00000002ff0b7819 */ /* 0x004fe20000011600 */
[----:B------:R-:W-:Y:S02]  /*0430*/  @!P3 IMAD.IADD R3, R3, 0x1, -R8 ;  /* 0x000000010303b824 */ /* 0x000fe400078e0a08 */
[----:B------:R-:W-:Y:S01]  /*0440*/  @!P0 IMAD.MOV R6, RZ, RZ, -R6 ;  /* 0x000000ffff068224 */ /* 0x000fe200078e0a06 */
[----:B------:R-:W-:Y:S01]  /*0450*/  SGXT.U32 R11, R11, 0x6 ;  /* 0x000000060b0b781a */ /* 0x000fe20000000000 */
[----:B------:R-:W-:-:S03]  /*0460*/  IMAD.MOV.U32 R2, RZ, RZ, R3 ;  /* 0x000000ffff027224 */ /* 0x000fc600078e0003 */
[----:B------:R-:W-:Y:S01]  /*0470*/  SEL R3, R5, R6, !P1 ;  /* 0x0000000605037207 */ /* 0x000fe20004800000 */
[----:B------:R-:W-:-:S04]  /*0480*/  @!P2 IMAD.MOV R2, RZ, RZ, -R2 ;  /* 0x000000ffff02a224 */ /* 0x000fc800078e0a02 */
[----:B------:R-:W-:Y:S01]  /*0490*/  IMAD.SHL.U32 R3, R3, 0x40, RZ ;  /* 0x0000004003037824 */ /* 0x000fe200078e00ff */
[----:B------:R-:W-:-:S04]  /*04a0*/  SEL R5, R5, R2, !P1 ;  /* 0x0000000205057207 */ /* 0x000fc80004800000 */
[----:B------:R-:W-:Y:S01]  /*04b0*/  LOP3.LUT R7, R3, R11, RZ, 0xfc, !PT ;  /* 0x0000000b03077212 */ /* 0x000fe200078efcff */
[----:B------:R-:W-:-:S04]  /*04c0*/  IMAD R5, R4, 0x8, R5 ;  /* 0x0000000804057824 */ /* 0x000fc800078e0205 */
[----:B------:R-:W-:Y:S01]  /*04d0*/  IMAD.HI R6, R7, 0x2aaaaaab, RZ ;  /* 0x2aaaaaab07067827 */ /* 0x000fe200078e02ff */
[----:B------:R-:W-:-:S03]  /*04e0*/  SHF.R.S32.HI R4, RZ, 0x18, R5 ;  /* 0x00000018ff047819 */ /* 0x000fc60000011405 */
[----:B------:R-:W-:Y:S01]  /*04f0*/  IMAD.SHL.U32 R2, R5, 0x80, RZ ;  /* 0x0000008005027824 */ /* 0x000fe200078e00ff */
[----:B------:R-:W-:Y:S02]  /*0500*/  SHF.R.U32.HI R9, RZ, 0x1f, R6 ;  /* 0x0000001fff097819 */ /* 0x000fe40000011606 */
[----:B------:R-:W-:Y:S02]  /*0510*/  SGXT R4, R4, 0x1 ;  /* 0x000000010404781a */ /* 0x000fe40000000200 */
[----:B------:R-:W-:Y:S02]  /*0520*/  LOP3.LUT R5, R2, R11, RZ, 0xfc, !PT ;  /* 0x0000000b02057212 */ /* 0x000fe400078efcff */
[----:B------:R-:W-:Y:S02]  /*0530*/  LEA.HI R10, R6, R9, RZ, 0x17 ;  /* 0x00000009060a7211 */ /* 0x000fe400078fb8ff */
[----:B------:R-:W-:Y:S02]  /*0540*/  LOP3.LUT R6, R2, 0x40, R11, 0xfe, !PT ;  /* 0x0000004002067812 */ /* 0x000fe400078efe0b */
[----:B------:R-:W-:Y:S01]  /*0550*/  LEA.HI R8, R4, R5, RZ, 0xc ;  /* 0x0000000504087211 */ /* 0x000fe200078f60ff */
[----:B------:R-:W-:Y:S01]  /*0560*/  IMAD R12, R10, -0xc00, R7 ;  /* 0xfffff4000a0c7824 */ /* 0x000fe200078e0207 */
[----:B------:R-:W-:Y:S01]  /*0570*/  LEA.HI R7, R4, R6, RZ, 0xc ;  /* 0x0000000604077211 */ /* 0x000fe200078f60ff */
[----:B------:R-:W-:Y:S01]  /*0580*/  IMAD.SHL.U32 R4, R0, 0x8, RZ ;  /* 0x0000000800047824 */ /* 0x000fe200078e00ff */
[----:B------:R-:W-:-:S02]  /*0590*/  LOP3.LUT R8, R8, 0x3ff000, RZ, 0xc0, !PT ;  /* 0x003ff00008087812 */ /* 0x000fc400078ec0ff */
[----:B------:R-:W-:Y:S02]  /*05a0*/  LOP3.LUT R7, R7, 0x3ff000, RZ, 0xc0, !PT ;  /* 0x003ff00007077812 */ /* 0x000fe400078ec0ff */
[----:B------:R-:W-:Y:S01]  /*05b0*/  LOP3.LUT R9, R4, 0x18, R0, 0x48, !PT ;  /* 0x0000001804097812 */ /* 0x000fe200078e4800 */
[----:B------:R-:W-:Y:S01]  /*05c0*/  IMAD.IADD R8, R5, 0x1, -R8 ;  /* 0x0000000105087824 */ /* 0x000fe200078e0a08 */
[C---:B------:R-:W-:Y:S01]  /*05d0*/  LOP3.LUT R10, R11.reuse, 0x40, RZ, 0xfc, !PT ;  /* 0x000000400b0a7812 */ /* 0x040fe200078efcff */
[----:B------:R-:W-:Y:S01]  /*05e0*/  IMAD.IADD R6, R6, 0x1, -R7 ;  /* 0x0000000106067824 */ /* 0x000fe200078e0a07 */
[----:B------:R-:W-:Y:S01]  /*05f0*/  LOP3.LUT R5, R4, 0x18, RZ, 0xc0, !PT ;  /* 0x0000001804057812 */ /* 0x000fe200078ec0ff */
[--C-:B------:R-:W-:Y:S02]  /*0600*/  IMAD R11, R11, 0x20, R9.reuse ;  /* 0x000000200b0b7824 */ /* 0x100fe400078e0209 */
[----:B------:R-:W-:Y:S02]  /*0610*/  IMAD R10, R10, 0x20, R9 ;  /* 0x000000200a0a7824 */ /* 0x000fe400078e0209 */
[----:B------:R-:W-:-:S02]  /*0620*/  IMAD R9, R8, 0xc00, R5 ;  /* 0x00000c0008097824 */ /* 0x000fc400078e0205 */
[--C-:B------:R-:W-:Y:S02]  /*0630*/  IMAD R13, R12, 0xc00, R5.reuse ;  /* 0x00000c000c0d7824 */ /* 0x100fe400078e0205 */
[----:B------:R-:W-:Y:S01]  /*0640*/  IMAD R7, R6, 0xc00, R5 ;  /* 0x00000c0006077824 */ /* 0x000fe200078e0205 */
[----:B------:R-:W-:Y:S01]  /*0650*/  LEA R5, R11, UR6, 0x1 ;  /* 0x000000060b057c11 */ /* 0x000fe2000f8e08ff */
[----:B----4-:R-:W-:-:S04]  /*0660*/  IMAD.WIDE R8, R9, 0x2, R14 ;  /* 0x0000000209087825 */ /* 0x010fc800078e020e */
[----:B-1---5:R-:W-:Y:S01]  /*0670*/  IMAD.WIDE R20, R13, 0x2, R20 ;  /* 0x000000020d147825 */ /* 0x022fe200078e0214 */
[----:B------:R-:W-:Y:S01]  /*0680*/  LEA R13, R10, UR6, 0x1 ;  /* 0x000000060a0d7c11 */ /* 0x000fe2000f8e08ff */
[----:B------:R-:W-:Y:S01]  /*0690*/  @!PT LDS RZ, [RZ] ;  /* 0x00000000fffff984 */ /* 0x000fe20000000800 */
[----:B------:R-:W-:Y:S01]  /*06a0*/  @!PT LDS RZ, [RZ] ;  /* 0x00000000fffff984 */ /* 0x000fe20000000800 */
[----:B------:R-:W-:Y:S01]  /*06b0*/  @!PT LDS RZ, [RZ] ;  /* 0x00000000fffff984 */ /* 0x000fe20000000800 */
[----:B------:R-:W-:Y:S01]  /*06c0*/  LDGSTS.E.BYPASS.128 [R5], desc[UR18][R8.64] ;  /* 0x0000000008057fae */ /* 0x000fe2000b901c52 */
[----:B------:R-:W-:Y:S01]  /*06d0*/  IADD3 R6, P2, R8, 0xc0, RZ ;  /* 0x000000c008067810 */ /* 0x000fe20007f5e0ff */
[----:B------:R-:W-:Y:S01]  /*06e0*/  IMAD.WIDE R14, R7, 0x2, R14 ;  /* 0x00000002070e7825 */ /* 0x000fe200078e020e */
[----:B------:R-:W-:-:S03]  /*06f0*/  IADD3 R12, P0, R20, 0xc0, RZ ;  /* 0x000000c0140c7810 */ /* 0x000fc60007f1e0ff */
[----:B------:R-:W-:Y:S01]  /*0700*/  IMAD.X R7, RZ, RZ, R9, P2 ;  /* 0x000000ffff077224 */ /* 0x000fe200010e0609 */
[----:B------:R-:W-:Y:S01]  /*0710*/  LDGSTS.E.BYPASS.128 [R13], desc[UR18][R14.64] ;  /* 0x000000000e0d7fae */ /* 0x000fe2000b901c52 */
[----:B------:R-:W-:Y:S01]  /*0720*/  IADD3 R16, P1, R14, 0xc0, RZ ;  /* 0x000000c00e107810 */ /* 0x000fe20007f3e0ff */
[----:B------:R-:W-:Y:S02]  /*0730*/  IMAD.X R19, RZ, RZ, R21, P0 ;  /* 0x000000ffff137224 */ /* 0x000fe400000e0615 */
[----:B------:R-:W0:Y:S02]  /*0740*/  LDGDEPBAR ;  /* 0x00000000000079af */ /* 0x000e240000000000 */
[----:B------:R-:W-:Y:S02]  /*0750*/  IMAD.X R17, RZ, RZ, R15, P1 ;  /* 0x000000ffff117224 */ /* 0x000fe400008e060f */
[----:B------:R-:W-:Y:S04]  /*0760*/  LDGSTS.E.BYPASS.128 [R5+0x8000], desc[UR18][R20.64] ;  /* 0x0800000014057fae */ /* 0x000fe8000b901c52 */
[----:B------:R-:W0:Y:S01]  /*0770*/  LDGDEPBAR ;  /* 0x00000000000079af */ /* 0x000e220000000000 */
[----:B------:R-:W-:Y:S06]  /*0780*/  BAR.SYNC.DEFER_BLOCKING 0x0 ;  /* 0x0000000000007b1d */ /* 0x000fec0000010000 */
[----:B------:R-:W-:Y:S01]  /*0790*/  @!PT LDS RZ, [RZ] ;  /* 0x00000000fffff984 */ /* 0x000fe20000000800 */
[----:B------:R-:W-:Y:S01]  /*07a0*/  @!PT LDS RZ, [RZ] ;  /* 0x00000000fffff984 */ /* 0x000fe20000000800 */
[----:B------:R-:W-:Y:S01]  /*07b0*/  @!PT LDS RZ, [RZ] ;  /* 0x00000000fffff984 */ /* 0x000fe20000000800 */
[----:B------:R-:W-:Y:S04]  /*07c0*/  LDGSTS.E.BYPASS.128 [R5+0x2000], desc[UR18][R8.64+0x40] ;  /* 0x0200004008057fae */ /* 0x000fe8000b901c52 */
[----:B------:R-:W-:Y:S04]  /*07d0*/  LDGSTS.E.BYPASS.128 [R13+0x2000], desc[UR18][R14.64+0x40] ;  /* 0x020000400e0d7fae */ /* 0x000fe8000b901c52 */
[----:B------:R-:W0:Y:S04]  /*07e0*/  LDGDEPBAR ;  /* 0x00000000000079af */ /* 0x000e280000000000 */
[----:B------:R-:W-:Y:S04]  /*07f0*/  LDGSTS.E.BYPASS.128 [R5+0x9000], desc[UR18][R20.64+0x40] ;  /* 0x0900004014057fae */ /* 0x000fe8000b901c52 */
[----:B------:R-:W0:Y:S01]  /*0800*/  LDGDEPBAR ;  /* 0x00000000000079af */ /* 0x000e220000000000 */
[----:B------:R-:W-:Y:S06]  /*0810*/  BAR.SYNC.DEFER_BLOCKING 0x0 ;  /* 0x0000000000007b1d */ /* 0x000fec0000010000 */
[----:B------:R-:W-:Y:S01]  /*0820*/  @!PT LDS RZ, [RZ] ;  /* 0x00000000fffff984 */ /* 0x000fe20000000800 */
[----:B------:R-:W-:Y:S01]  /*0830*/  @!PT LDS RZ, [RZ] ;  /* 0x00000000fffff984 */ /* 0x000fe20000000800 */
[----:B------:R-:W-:Y:S01]  /*0840*/  @!PT LDS RZ, [RZ] ;  /* 0x00000000fffff984 */ /* 0x000fe20000000800 */
[----:B------:R-:W-:Y:S04]  /*0850*/  LDGSTS.E.BYPASS.128 [R5+0x4000], desc[UR18][R8.64+0x80] ;  /* 0x0400008008057fae */ /* 0x000fe8000b901c52 */
[----:B------:R1:W-:Y:S04]  /*0860*/  LDGSTS.E.BYPASS.128 [R13+0x4000], desc[UR18][R14.64+0x80] ;  /* 0x040000800e0d7fae */ /* 0x0003e8000b901c52 */
[----:B------:R-:W0:Y:S04]  /*0870*/  LDGDEPBAR ;  /* 0x00000000000079af */ /* 0x000e280000000000 */
[----:B------:R2:W-:Y:S04]  /*0880*/  LDGSTS.E.BYPASS.128 [R5+0xa000], desc[UR18][R20.64+0x80] ;  /* 0x0a00008014057fae */ /* 0x0005e8000b901c52 */
[----:B------:R-:W0:Y:S01]  /*0890*/  LDGDEPBAR ;  /* 0x00000000000079af */ /* 0x000e220000000000 */
[----:B-1----:R-:W-:-:S04]  /*08a0*/  SHF.R.U32.HI R13, RZ, 0x5, R0 ;  /* 0x00000005ff0d7819 */ /* 0x002fc80000011600 */
[----:B--2---:R-:W-:-:S07]  /*08b0*/  LOP3.LUT R20, R13, 0x7fffffc, RZ, 0xc0, !PT ;  /* 0x07fffffc0d147812 */ /* 0x004fce00078ec0ff */
.L_x_0:
[----:B------:R-:W1:Y:S01]  /*08c0*/  SHFL.IDX PT, R8, R20, RZ, 0x1f ;  /* 0x00001fff14087589 */ /* 0x000e6200000e0000 */
[----:B------:R-:W-:Y:S01]  /*08d0*/  UIADD3 UR4, UR4, 0x1, URZ ;  /* 0x0000000104047890 */ /* 0x000fe2000fffe03f */
[----:B------:R-:W-:-:S04]  /*08e0*/  DEPBAR.LE SB0, 0x4 ;  /* 0x000081000000791a */ /* 0x000fc80000000000 */
[----:B------:R-:W-:Y:S01]  /*08f0*/  UISETP.GE.AND UP0, UPT, UR4, 0x4, UPT ;  /* 0x000000040400788c */ /* 0x000fe2000bf06270 */
[----:B------:R-:W-:Y:S01]  /*0900*/  BAR.SYNC.DEFER_BLOCKING 0x0 ;  /* 0x0000000000007b1d */ /* 0x000fe20000010000 */
[----:B------:R-:W-:Y:S02]  /*0910*/  VIADD R22, R22, 0x1 ;  /* 0x0000000116167836 */ /* 0x000fe40000000000 */
[----:B------:R-:W-:Y:S01]  /*0920*/  USEL UR16, UR4, URZ, !UP0 ;  /* 0x0000003f04107287 */ /* 0x000fe2000c000000 */
[----:B------:R-:W-:Y:S02]  /*0930*/  IMAD.MOV.U32 R14, RZ, RZ, R12 ;  /* 0x000000ffff0e7224 */ /* 0x000fe400078e000c */
[----:B------:R-:W-:Y:S01]  /*0940*/  UMOV UR11, 0x80000020 ;  /* 0x80000020000b7882 */ /* 0x000fe20000000000 */
[----:B------:R-:W-:Y:S01]  /*0950*/  ULEA UR4, UR16, UR6, 0xd ;  /* 0x0000000610047291 */ /* 0x000fe2000f8e683f */
[----:B------:R-:W-:Y:S01]  /*0960*/  ISETP.GE.AND P1, PT, R22, 0x4, PT ;  /* 0x000000041600780c */ /* 0x000fe20003f26270 */
[----:B------:R-:W-:-:S02]  /*0970*/  VIADD R12, R18, 0x40 ;  /* 0x00000040120c7836 */ /* 0x000fc40000000000 */
[----:B------:R-:W-:Y:S01]  /*0980*/  USHF.R.U32.HI UR4, URZ, 0x4, UR4 ;  /* 0x000000043f047899 */ /* 0x000fe20008011604 */
[----:B------:R-:W-:-:S03]  /*0990*/  SEL R22, R22, RZ, !P1 ;  /* 0x000000ff16167207 */ /* 0x000fc60004800000 */
[----:B------:R-:W-:Y:S01]  /*09a0*/  ULOP3.LUT UR4, UR4, 0x3fff, URZ, 0xc0, !UPT ;  /* 0x00003fff04047892 */ /* 0x000fe2000f8ec03f */
[----:B-1----:R-:W-:Y:S01]  /*09b0*/  R2UR UR5, R8 ;  /* 0x00000000080572ca */ /* 0x002fe200000e0000 */
[----:B------:R-:W-:-:S05]  /*09c0*/  VIADD R8, R18, 0x20 ;  /* 0x0000002012087836 */ /* 0x000fca0000000000 */
[----:B------:R-:W-:Y:S01]  /*09d0*/  ISETP.GE.U32.AND P0, PT, R8, 0xba0, PT ;  /* 0x00000ba00800780c */ /* 0x000fe20003f06070 */
[----:B------:R-:W-:Y:S01]  /*09e0*/  WARPGROUP.ARRIVE ;  /* 0x00000000000079c5 */ /* 0x000fe20000000000 */
[----:B------:R-:W-:-:S05]  /*09f0*/  LEA R8, R22, UR6, 0xd ;  /* 0x0000000616087c11 */ /* 0x000fca000f8e68ff */
[----:B------:R-:W-:Y:S01]  /*0a00*/  USHF.L.U32 UR7, UR5, 0x6, URZ ;  /* 0x0000000605077899 */ /* 0x000fe2000800063f */
[--C-:B------:R-:W-:Y:S01]  /*0a10*/  IMAD R9, R11, 0x2, R8.reuse ;  /* 0x000000020b097824 */ /* 0x100fe200078e0208 */
[----:B------:R-:W-:Y:S01]  /*0a20*/  ULEA UR5, UR16, UR6, 0xc ;  /* 0x0000000610057291 */ /* 0x000fe2000f8e603f */
[----:B------:R-:W-:Y:S01]  /*0a30*/  IMAD R15, R10, 0x2, R8 ;  /* 0x000000020a0f7824 */ /* 0x000fe200078e0208 */
[----:B------:R-:W-:Y:S01]  /*0a40*/  ULOP3.LUT UR7, UR7, 0x1c0, URZ, 0xc0, !UPT ;  /* 0x000001c007077892 */ /* 0x000fe2000f8ec03f */
[----:B------:R-:W-:Y:S01]  /*0a50*/  IMAD.MOV.U32 R8, RZ, RZ, R16 ;  /* 0x000000ffff087224 */ /* 0x000fe200078e0010 */
[----:B------:R-:W-:Y:S02]  /*0a60*/  UIADD3 UR5, UR5, 0x8000, URZ ;  /* 0x0000800005057890 */ /* 0x000fe4000fffe03f */
[----:B------:R-:W-:Y:S02]  /*0a70*/  UIADD3 UR12, UP0, UR7, UR4, URZ ;  /* 0x00000004070c7290 */ /* 0x000fe4000ff1e03f */
[----:B------:R-:W-:-:S02]  /*0a80*/  USHF.R.U32.HI UR5, URZ, 0x4, UR5 ;  /* 0x000000043f057899 */ /* 0x000fc40008011605 */
[----:B------:R-:W-:Y:S02]  /*0a90*/  UIADD3.X UR13, URZ, URZ, URZ, UP0, !UPT ;  /* 0x0000003f3f0d7290 */ /* 0x000fe400087fe43f */
[----:B------:R-:W-:Y:S02]  /*0aa0*/  ULOP3.LUT UR4, UR5, 0x3fff, URZ, 0xc0, !UPT ;  /* 0x00003fff05047892 */ /* 0x000fe4000f8ec03f */
[----:B------:R-:W-:Y:S02]  /*0ab0*/  ULOP3.LUT UR8, UR12, 0x2000000, URZ, 0xfc, !UPT ;  /* 0x020000000c087892 */ /* 0x000fe4000f8efc3f */
[----:B------:R-:W-:Y:S02]  /*0ac0*/  ULOP3.LUT UR10, UR4, 0x1000000, URZ, 0xfc, !UPT ;  /* 0x01000000040a7892 */ /* 0x000fe4000f8efc3f */
[----:B------:R-:W-:Y:S01]  /*0ad0*/  ULOP3.LUT UR9, UR13, 0x80000020, URZ, 0xfc, !UPT ;  /* 0x800000200d097892 */ /* 0x000fe2000f8efc3f */
[----:B------:R-:W-:Y:S01]  /*0ae0*/  UMOV UR5, URZ ;  /* 0x0000003f00057c82 */ /* 0x000fe20008000000 */
[----:B------:R-:W-:-:S04]  /*0af0*/  UIADD3 UR16, UR16, 0x1, URZ ;  /* 0x0000000110107890 */ /* 0x000fc8000fffe03f */
[----:B------:R-:W-:-:S03]  /*0b00*/  UISETP.GE.AND UP0, UPT, UR16, 0x4, UPT ;  /* 0x000000041000788c */ /* 0x000fc6000bf06270 */
[----:B------:R-:W-:Y:S01]  /*0b10*/  HGMMA.64x64x16.F32.BF16 R24, gdesc[UR8], R24 ;  /* 0x00e00000081879f0 */ /* 0x000fe20008701818 */
[----:B------:R-:W-:Y:S01]  /*0b20*/  UMOV UR8, 0x2000002 ;  /* 0x0200000200087882 */ /* 0x000fe20000000000 */
[----:B------:R-:W-:Y:S01]  /*0b30*/  UMOV UR9, 0x80000020 ;  /* 0x8000002000097882 */ /* 0x000fe20000000000 */
[----:B------:R-:W-:Y:S01]  /*0b40*/  UMOV UR10, 0x1000002 ;  /* 0x01000002000a7882 */ /* 0x000fe20000000000 */
[----:B------:R-:W-:Y:S01]  /*0b50*/  UMOV UR11, 0x80000020 ;  /* 0x80000020000b7882 */ /* 0x000fe20000000000 */
[----:B------:R-:W-:Y:S02]  /*0b60*/  UIADD3.64 UR12, UR12, UR8, URZ ;  /* 0x000000080c0c7297 */ /* 0x000fe4000fffe03f */
[----:B------:R-:W-:Y:S02]  /*0b70*/  UIADD3.64 UR14, UR4, UR10, URZ ;  /* 0x0000000a040e7297 */ /* 0x000fe4000fffe03f */
[----:B------:R-:W-:-:S04]  /*0b80*/  USEL UR20, UR16, URZ, !UP0 ;  /* 0x0000003f10147287 */ /* 0x000fc8000c000000 */
[----:B------:R-:W-:Y:S02]  /*0b90*/  ULEA UR4, UR20, UR6, 0xd ;  /* 0x0000000614047291 */ /* 0x000fe4000f8e683f */
[----:B------:R-:W-:Y:S02]  /*0ba0*/  ULEA UR5, UR20, UR6, 0xc ;  /* 0x0000000614057291 */ /* 0x000fe4000f8e603f */
[----:B------:R-:W-:Y:S02]  /*0bb0*/  USHF.R.U32.HI UR4, URZ, 0x4, UR4 ;  /* 0x000000043f047899 */ /* 0x000fe40008011604 */
[----:B------:R-:W-:Y:S02]  /*0bc0*/  UIADD3 UR5, UR5, 0x8000, URZ ;  /* 0x0000800005057890 */ /* 0x000fe4000fffe03f */
[----:B------:R-:W-:Y:S02]  /*0bd0*/  ULOP3.LUT UR4, UR4, 0x3fff, URZ, 0xc0, !UPT ;  /* 0x00003fff04047892 */ /* 0x000fe4000f8ec03f */
[----:B------:R-:W-:-:S02]  /*0be0*/  USHF.R.U32.HI UR5, URZ, 0x4, UR5 ;  /* 0x000000043f057899 */ /* 0x000fc40008011605 */
[----:B------:R-:W-:Y:S02]  /*0bf0*/  UIADD3 UR16, UP0, UR7, UR4, URZ ;  /* 0x0000000407107290 */ /* 0x000fe4000ff1e03f */
[----:B------:R-:W-:Y:S02]  /*0c00*/  ULOP3.LUT UR4, UR5, 0x3fff, URZ, 0xc0, !UPT ;  /* 0x00003fff05047892 */ /* 0x000fe4000f8ec03f */
[----:B------:R-:W-:Y:S01]  /*0c10*/  UIADD3.X UR17, URZ, URZ, URZ, UP0, !UPT ;  /* 0x0000003f3f117290 */ /* 0x000fe200087fe43f */
[----:B------:R-:W-:Y:S01]  /*0c20*/  UMOV UR5, URZ ;  /* 0x0000003f00057c82 */ /* 0x000fe20008000000 */
[----:B------:R-:W-:-:S04]  /*0c30*/  UIADD3 UR20, UR20, 0x1, URZ ;  /* 0x0000000114147890 */ /* 0x000fc8000fffe03f */
[----:B------:R-:W-:-:S04]  /*0c40*/  UISETP.GE.AND UP0, UPT, UR20, 0x4, UPT ;  /* 0x000000041400788c */ /* 0x000fc8000bf06270 */
[----:B------:R-:W-:Y:S01]  /*0c50*/  USEL UR20, UR20, URZ, !UP0 ;  /* 0x0000003f14147287 */ /* 0x000fe2000c000000 */
[----:B------:R-:W-:Y:S01]  /*0c60*/  HGMMA.64x64x16.F32.BF16 R24, gdesc[UR12], R24, gsb0 ;  /* 0x00e000000c1879f0 */ /* 0x000fe20008001818 */
[----:B------:R-:W-:Y:S02]  /*0c70*/  ULOP3.LUT UR12, UR16, 0x2000000, URZ, 0xfc, !UPT ;  /* 0x02000000100c7892 */ /* 0x000fe4000f8efc3f */
[----:B------:R-:W-:Y:S02]  /*0c80*/  ULOP3.LUT UR14, UR4, 0x1000000, URZ, 0xfc, !UPT ;  /* 0x01000000040e7892 */ /* 0x000fe4000f8efc3f */
[----:B------:R-:W-:Y:S01]  /*0c90*/  ULOP3.LUT UR13, UR17, 0x80000020, URZ, 0xfc, !UPT ;  /* 0x80000020110d7892 */ /* 0x000fe2000f8efc3f */
[----:B------:R-:W-:Y:S01]  /*0ca0*/  UMOV UR15, 0x80000020 ;  /* 0x80000020000f7882 */ /* 0x000fe20000000000 */
[----:B------:R-:W-:Y:S02]  /*0cb0*/  WARPGROUP.DEPBAR.LE gsb0, 0x1 ;  /* 0x00008000000079c5 */ /* 0x000fe40000010100 */
[----:B------:R-:W-:Y:S06]  /*0cc0*/  BAR.SYNC.DEFER_BLOCKING 0x0 ;  /* 0x0000000000007b1d */ /* 0x000fec0000010000 */
[----:B------:R-:W-:Y:S01]  /*0cd0*/  @!PT LDS RZ, [RZ] ;  /* 0x00000000fffff984 */ /* 0x000fe20000000800 */
[----:B------:R-:W-:Y:S01]  /*0ce0*/  @!PT LDS RZ, [RZ] ;  /* 0x00000000fffff984 */ /* 0x000fe20000000800 */
[----:B------:R-:W-:Y:S01]  /*0cf0*/  @!PT LDS RZ, [RZ] ;  /* 0x00000000fffff984 */ /* 0x000fe20000000800 */
[----:B------:R1:W-:Y:S02]  /*0d00*/  LDGSTS.E.BYPASS.128 [R9], desc[UR18][R6.64], !P0 ;  /* 0x0000000006097fae */ /* 0x0003e4000c101c52 */
[----:B-1----:R-:W-:-:S02]  /*0d10*/  IMAD.MOV.U32 R9, RZ, RZ, R17 ;  /* 0x000000ffff097224 */ /* 0x002fc400078e0011 */
[C---:B------:R-:W-:Y:S02]  /*0d20*/  IMAD R17, R22.reuse, 0x1000, R5 ;  /* 0x0000100016117824 */ /* 0x040fe400078e0205 */
[----:B------:R-:W-:Y:S01]  /*0d30*/  VIADD R22, R22, 0x1 ;  /* 0x0000000116167836 */ /* 0x000fe20000000000 */
[----:B------:R1:W-:Y:S04]  /*0d40*/  LDGSTS.E.BYPASS.128 [R15], desc[UR18][R8.64], !P0 ;  /* 0x00000000080f7fae */ /* 0x0003e8000c101c52 */
[----:B------:R-:W0:Y:S01]  /*0d50*/  LDGDEPBAR ;  /* 0x00000000000079af */ /* 0x000e220000000000 */
[----:B------:R-:W-:-:S04]  /*0d60*/  ISETP.GE.AND P1, PT, R22, 0x4, PT ;  /* 0x000000041600780c */ /* 0x000fc80003f26270 */
[----:B------:R-:W-:Y:S01]  /*0d70*/  SEL R22, R22, RZ, !P1 ;  /* 0x000000ff16167207 */ /* 0x000fe20004800000 */
[----:B-1----:R-:W-:-:S04]  /*0d80*/  IMAD.MOV.U32 R15, RZ, RZ, R19 ;  /* 0x000000ffff0f7224 */ /* 0x002fc800078e0013 */
[----:B------:R-:W-:Y:S01]  /*0d90*/  IMAD R21, R22, 0x1000, R5 ;  /* 0x0000100016157824 */ /* 0x000fe200078e0205 */
[----:B------:R1:W-:Y:S01]  /*0da0*/  LDGSTS.E.BYPASS.128 [R17+0x8000], desc[UR18][R14.64], !P0 ;  /* 0x080000000e117fae */ /* 0x0003e2000c101c52 */
[----:B------:R-:W-:Y:S02]  /*0db0*/  ISETP.GE.U32.AND P0, PT, R12, 0xba0, PT ;  /* 0x00000ba00c00780c */ /* 0x000fe40003f06070 */
[C---:B------:R-:W-:Y:S01]  /*0dc0*/  LEA R12, R22.reuse, UR6, 0xd ;  /* 0x00000006160c7c11 */ /* 0x040fe2000f8e68ff */
[----:B------:R-:W0:Y:S01]  /*0dd0*/  LDGDEPBAR ;  /* 0x00000000000079af */ /* 0x000e220000000000 */
[----:B------:R-:W-:-:S03]  /*0de0*/  VIADD R22, R22, 0x1 ;  /* 0x0000000116167836 */ /* 0x000fc60000000000 */
[--C-:B------:R-:W-:Y:S02]  /*0df0*/  IMAD R19, R10, 0x2, R12.reuse ;  /* 0x000000020a137824 */ /* 0x100fe400078e020c */
[----:B------:R-:W-:Y:S01]  /*0e00*/  ISETP.GE.AND P1, PT, R22, 0x4, PT ;  /* 0x000000041600780c */ /* 0x000fe20003f26270 */
[----:B-1----:R-:W-:Y:S02]  /*0e10*/  IMAD R17, R11, 0x2, R12 ;  /* 0x000000020b117824 */ /* 0x002fe400078e020c */
[C---:B------:R-:W-:Y:S02]  /*0e20*/  VIADD R12, R18.reuse, 0x60 ;  /* 0x00000060120c7836 */ /* 0x040fe40000000000 */
[----:B------:R-:W-:Y:S01]  /*0e30*/  VIADD R18, R18, 0x80 ;  /* 0x0000008012127836 */ /* 0x000fe20000000000 */
[----:B------:R-:W-:-:S04]  /*0e40*/  DEPBAR.LE SB0, 0x4 ;  /* 0x000081000000791a */ /* 0x000fc80000000000 */
[----:B------:R-:W-:Y:S06]  /*0e50*/  BAR.SYNC.DEFER_BLOCKING 0x0 ;  /* 0x0000000000007b1d */ /* 0x000fec0000010000 */
[----:B------:R-:W-:-:S06]  /*0e60*/  WARPGROUP.ARRIVE ;  /* 0x00000000000079c5 */ /* 0x000fcc0000000000 */
[----:B------:R-:W-:Y:S01]  /*0e70*/  HGMMA.64x64x16.F32.BF16 R24, gdesc[UR12], R24 ;  /* 0x00e000000c1879f0 */ /* 0x000fe20008701818 */
[----:B------:R-:W-:Y:S02]  /*0e80*/  UIADD3.64 UR14, UR4, UR10, URZ ;  /* 0x0000000a040e7297 */ /* 0x000fe4000fffe03f */
[----:B------:R-:W-:Y:S02]  /*0e90*/  UIADD3.64 UR12, UR16, UR8, URZ ;  /* 0x00000008100c7297 */ /* 0x000fe4000fffe03f */
[----:B------:R-:W-:Y:S02]  /*0ea0*/  ULEA UR4, UR20, UR6, 0xd ;  /* 0x0000000614047291 */ /* 0x000fe4000f8e683f */
[----:B------:R-:W-:Y:S02]  /*0eb0*/  ULEA UR5, UR20, UR6, 0xc ;  /* 0x0000000614057291 */ /* 0x000fe4000f8e603f */
[----:B------:R-:W-:Y:S02]  /*0ec0*/  USHF.R.U32.HI UR4, URZ, 0x4, UR4 ;  /* 0x000000043f047899 */ /* 0x000fe40008011604 */
[----:B------:R-:W-:-:S02]  /*0ed0*/  UIADD3 UR5, UR5, 0x8000, URZ ;  /* 0x0000800005057890 */ /* 0x000fc4000fffe03f */
[----:B------:R-:W-:Y:S02]  /*0ee0*/  ULOP3.LUT UR4, UR4, 0x3fff, URZ, 0xc0, !UPT ;  /* 0x00003fff04047892 */ /* 0x000fe4000f8ec03f */
[----:B------:R-:W-:Y:S02]  /*0ef0*/  USHF.R.U32.HI UR5, URZ, 0x4, UR5 ;  /* 0x000000043f057899 */ /* 0x000fe40008011605 */
[----:B------:R-:W-:Y:S02]  /*0f00*/  UIADD3 UR16, UP0, UR7, UR4, URZ ;  /* 0x0000000407107290 */ /* 0x000fe4000ff1e03f */
[----:B------:R-:W-:Y:S02]  /*0f10*/  ULOP3.LUT UR4, UR5, 0x3fff, URZ, 0xc0, !UPT ;  /* 0x00003fff05047892 */ /* 0x000fe4000f8ec03f */
[----:B------:R-:W-:Y:S01]  /*0f20*/  UIADD3.X UR17, URZ, URZ, URZ, UP0, !UPT ;  /* 0x0000003f3f117290 */ /* 0x000fe200087fe43f */
[----:B------:R-:W-:Y:S01]  /*0f30*/  UMOV UR5, URZ ;  /* 0x0000003f00057c82 */ /* 0x000fe20008000000 */
[----:B------:R-:W-:Y:S01]  /*0f40*/  HGMMA.64x64x16.F32.BF16 R24, gdesc[UR12], R24, gsb0 ;  /* 0x00e000000c1879f0 */ /* 0x000fe20008001818 */
[----:B------:R-:W-:-:S02]  /*0f50*/  ULOP3.LUT UR12, UR16, 0x2000000, URZ, 0xfc, !UPT ;  /* 0x02000000100c7892 */ /* 0x000fc4000f8efc3f */
        /* <DEDUP_REMOVED lines=8> */
[----:B------:R1:W-:Y:S04]  /*0fe0*/  LDGSTS.E.BYPASS.128 [R17], desc[UR18][R6.64+0x40], !P0 ;  /* 0x0000004006117fae */ /* 0x0003e8000c101c52 */
[----:B------:R2:W-:Y:S04]  /*0ff0*/  LDGSTS.E.BYPASS.128 [R19], desc[UR18][R8.64+0x40], !P0 ;  /* 0x0000004008137fae */ /* 0x0005e8000c101c52 */
[----:B------:R-:W0:Y:S04]  /*1000*/  LDGDEPBAR ;  /* 0x00000000000079af */ /* 0x000e280000000000 */
[----:B------:R3:W-:Y:S01]  /*1010*/  LDGSTS.E.BYPASS.128 [R21+0x8000], desc[UR18][R14.64+0x40], !P0 ;  /* 0x080000400e157fae */ /* 0x0007e2000c101c52 */
[----:B------:R-:W-:-:S02]  /*1020*/  ISETP.GE.U32.AND P0, PT, R12, 0xba0, PT ;  /* 0x00000ba00c00780c */ /* 0x000fc40003f06070 */
[----:B------:R-:W-:Y:S01]  /*1030*/  SEL R12, R22, RZ, !P1 ;  /* 0x000000ff160c7207 */ /* 0x000fe20004800000 */
[----:B------:R-:W0:Y:S03]  /*1040*/  LDGDEPBAR ;  /* 0x00000000000079af */ /* 0x000e260000000000 */
[----:B------:R-:W-:-:S05]  /*1050*/  LEA R16, R12, UR6, 0xd ;  /* 0x000000060c107c11 */ /* 0x000fca000f8e68ff */
[--C-:B-1----:R-:W-:Y:S02]  /*1060*/  IMAD R17, R11, 0x2, R16.reuse ;  /* 0x000000020b117824 */ /* 0x102fe400078e0210 */
[----:B--2---:R-:W-:Y:S02]  /*1070*/  IMAD R19, R10, 0x2, R16 ;  /* 0x000000020a137824 */ /* 0x004fe400078e0210 */
[C---:B---3--:R-:W-:Y:S02]  /*1080*/  IMAD R21, R12.reuse, 0x1000, R5 ;  /* 0x000010000c157824 */ /* 0x048fe400078e0205 */
[----:B------:R-:W-:-:S05]  /*1090*/  VIADD R12, R12, 0x1 ;  /* 0x000000010c0c7836 */ /* 0x000fca0000000000 */
[----:B------:R-:W-:-:S04]  /*10a0*/  ISETP.GE.AND P1, PT, R12, 0x4, PT ;  /* 0x000000040c00780c */ /* 0x000fc80003f26270 */
[----:B------:R-:W-:Y:S01]  /*10b0*/  SEL R22, R12, RZ, !P1 ;  /* 0x000000ff0c167207 */ /* 0x000fe20004800000 */
[----:B------:R-:W-:-:S04]  /*10c0*/  DEPBAR.LE SB0, 0x4 ;  /* 0x000081000000791a */ /* 0x000fc80000000000 */
[----:B------:R-:W-:Y:S01]  /*10d0*/  BAR.SYNC.DEFER_BLOCKING 0x0 ;  /* 0x0000000000007b1d */ /* 0x000fe20000010000 */
[C---:B------:R-:W-:Y:S01]  /*10e0*/  LEA R12, R22.reuse, UR6, 0xd ;  /* 0x00000006160c7c11 */ /* 0x040fe2000f8e68ff */
[----:B------:R-:W-:-:S04]  /*10f0*/  IMAD R57, R22, 0x1000, R5 ;  /* 0x0000100016397824 */ /* 0x000fc800078e0205 */
[----:B------:R-:W-:Y:S01]  /*1100*/  IMAD R23, R10, 0x2, R12 ;  /* 0x000000020a177824 */ /* 0x000fe200078e020c */
[----:B------:R-:W-:-:S06]  /*1110*/  WARPGROUP.ARRIVE ;  /* 0x00000000000079c5 */ /* 0x000fcc0000000000 */
[----:B------:R-:W-:Y:S01]  /*1120*/  HGMMA.64x64x16.F32.BF16 R24, gdesc[UR12], R24 ;  /* 0x00e000000c1879f0 */ /* 0x000fe20008701818 */
[----:B------:R-:W-:Y:S02]  /*1130*/  UIADD3.64 UR14, UR4, UR10, URZ ;  /* 0x0000000a040e7297 */ /* 0x000fe4000fffe03f */
[----:B------:R-:W-:Y:S02]  /*1140*/  UIADD3.64 UR12, UR16, UR8, URZ ;  /* 0x00000008100c7297 */ /* 0x000fe4000fffe03f */
[----:B------:R-:W-:-:S04]  /*1150*/  UIADD3 UR4, UR20, 0x1, URZ ;  /* 0x0000000114047890 */ /* 0x000fc8000fffe03f */
[----:B------:R-:W-:-:S04]  /*1160*/  UISETP.GE.AND UP0, UPT, UR4, 0x4, UPT ;  /* 0x000000040400788c */ /* 0x000fc8000bf06270 */
        /* <DEDUP_REMOVED lines=10> */
[----:B------:R-:W-:Y:S02]  /*1210*/  UMOV UR5, URZ ;  /* 0x0000003f00057c82 */ /* 0x000fe40008000000 */
[----:B------:R-:W-:Y:S02]  /*1220*/  UIADD3.64 UR10, UR4, UR10, URZ ;  /* 0x0000000a040a7297 */ /* 0x000fe4000fffe03f */
[----:B------:R-:W-:Y:S01]  /*1230*/  UIADD3.64 UR8, UR16, UR8, URZ ;  /* 0x0000000810087297 */ /* 0x000fe2000fffe03f */
[----:B------:R-:W-:Y:S01]  /*1240*/  HGMMA.64x64x16.F32.BF16 R24, gdesc[UR12], R24, gsb0 ;  /* 0x00e000000c1879f0 */ /* 0x000fe20008001818 */
[----:B------:R-:W-:-:S02]  /*1250*/  ULOP3.LUT UR12, UR16, 0x2000000, URZ, 0xfc, !UPT ;  /* 0x02000000100c7892 */ /* 0x000fc4000f8efc3f */
[----:B------:R-:W-:Y:S02]  /*1260*/  ULOP3.LUT UR14, UR4, 0x1000000, URZ, 0xfc, !UPT ;  /* 0x01000000040e7892 */ /* 0x000fe4000f8efc3f */
[----:B------:R-:W-:Y:S01]  /*1270*/  ULOP3.LUT UR13, UR17, 0x80000020, URZ, 0xfc, !UPT ;  /* 0x80000020110d7892 */ /* 0x000fe2000f8efc3f */
[----:B------:R-:W-:Y:S01]  /*1280*/  UMOV UR15, 0x80000020 ;  /* 0x80000020000f7882 */ /* 0x000fe20000000000 */
[----:B------:R-:W-:Y:S01]  /*1290*/  UMOV UR4, UR20 ;  /* 0x0000001400047c82 */ /* 0x000fe20008000000 */
[----:B------:R-:W-:Y:S02]  /*12a0*/  WARPGROUP.DEPBAR.LE gsb0, 0x1 ;  /* 0x00008000000079c5 */ /* 0x000fe40000010100 */
[----:B------:R-:W-:Y:S06]  /*12b0*/  BAR.SYNC.DEFER_BLOCKING 0x0 ;  /* 0x0000000000007b1d */ /* 0x000fec0000010000 */
[----:B------:R-:W-:Y:S01]  /*12c0*/  @!PT LDS RZ, [RZ] ;  /* 0x00000000fffff984 */ /* 0x000fe20000000800 */
[----:B------:R-:W-:Y:S01]  /*12d0*/  @!PT LDS RZ, [RZ] ;  /* 0x00000000fffff984 */ /* 0x000fe20000000800 */
[----:B------:R-:W-:Y:S01]  /*12e0*/  @!PT LDS RZ, [RZ] ;  /* 0x00000000fffff984 */ /* 0x000fe20000000800 */
[----:B------:R-:W-:Y:S04]  /*12f0*/  LDGSTS.E.BYPASS.128 [R17], desc[UR18][R6.64+0x80], !P0 ;  /* 0x0000008006117fae */ /* 0x000fe8000c101c52 */
[----:B------:R-:W-:Y:S04]  /*1300*/  LDGSTS.E.BYPASS.128 [R19], desc[UR18][R8.64+0x80], !P0 ;  /* 0x0000008008137fae */ /* 0x000fe8000c101c52 */
[----:B------:R-:W0:Y:S04]  /*1310*/  LDGDEPBAR ;  /* 0x00000000000079af */ /* 0x000e280000000000 */
[----:B------:R1:W-:Y:S01]  /*1320*/  LDGSTS.E.BYPASS.128 [R21+0x8000], desc[UR18][R14.64+0x80], !P0 ;  /* 0x080000800e157fae */ /* 0x0003e2000c101c52 */
[----:B------:R-:W-:-:S03]  /*1330*/  ISETP.GE.U32.AND P0, PT, R18, 0xba0, PT ;  /* 0x00000ba01200780c */ /* 0x000fc60003f06070 */
[----:B------:R-:W0:Y:S01]  /*1340*/  LDGDEPBAR ;  /* 0x00000000000079af */ /* 0x000e220000000000 */
[----:B-1----:R-:W-:Y:S01]  /*1350*/  IMAD R21, R11, 0x2, R12 ;  /* 0x000000020b157824 */ /* 0x002fe200078e020c */
[----:B------:R-:W-:-:S04]  /*1360*/  DEPBAR.LE SB0, 0x4 ;  /* 0x000081000000791a */ /* 0x000fc80000000000 */
[----:B------:R-:W-:Y:S06]  /*1370*/  BAR.SYNC.DEFER_BLOCKING 0x0 ;  /* 0x0000000000007b1d */ /* 0x000fec0000010000 */
[----:B------:R-:W-:-:S06]  /*1380*/  WARPGROUP.ARRIVE ;  /* 0x00000000000079c5 */ /* 0x000fcc0000000000 */
[----:B------:R-:W-:Y:S04]  /*1390*/  HGMMA.64x64x16.F32.BF16 R24, gdesc[UR12], R24 ;  /* 0x00e000000c1879f0 */ /* 0x000fe80008701818 */
[----:B------:R-:W-:Y:S03]  /*13a0*/  HGMMA.64x64x16.F32.BF16 R24, gdesc[UR8], R24, gsb0 ;  /* 0x00e00000081879f0 */ /* 0x000fe60008001818 */
        /* <DEDUP_REMOVED lines=9> */
[----:B------:R-:W-:-:S02]  /*1440*/  IADD3 R12, P0, R14, 0x100, RZ ;  /* 0x000001000e0c7810 */ /* 0x000fc40007f1e0ff */
[----:B-1----:R-:W-:Y:S01]  /*1450*/  IADD3 R6, P1, R6, 0x100, RZ ;  /* 0x0000010006067810 */ /* 0x002fe20007f3e0ff */
[----:B------:R-:W0:Y:S02]  /*1460*/  LDGDEPBAR ;  /* 0x00000000000079af */ /* 0x000e240000000000 */
[----:B------:R-:W-:Y:S01]  /*1470*/  IMAD.X R19, RZ, RZ, R15, P0 ;  /* 0x000000ffff137224 */ /* 0x000fe200000e060f */
[----:B------:R-:W-:Y:S01]  /*1480*/  IADD3 R16, P0, R8, 0x100, RZ ;  /* 0x0000010008107810 */ /* 0x000fe20007f1e0ff */
[----:B------:R-:W-:-:S04]  /*1490*/  IMAD.X R7, RZ, RZ, R7, P1 ;  /* 0x000000ffff077224 */ /* 0x000fc800008e0607 */
[----:B------:R-:W-:Y:S01]  /*14a0*/  IMAD.X R17, RZ, RZ, R9, P0 ;  /* 0x000000ffff117224 */ /* 0x000fe200000e0609 */
[----:B------:R-:W-:-:S13]  /*14b0*/  ISETP.GE.U32.AND P0, PT, R18, 0xbe0, PT ;  /* 0x00000be01200780c */ /* 0x000fda0003f06070 */
[----:B--2---:R-:W-:Y:S05]  /*14c0*/  @!P0 BRA `(.L_x_0) ;  /* 0xfffffff000fc8947 */ /* 0x004fea000383ffff */
[----:B------:R-:W-:Y:S02]  /*14d0*/  WARPGROUP.DEPBAR.LE gsb0, 0x0 ;  /* 0x00008000000079c5 */ /* 0x000fe40000010000 */
[----:B------:R-:W-:-:S04]  /*14e0*/  DEPBAR.LE SB0, 0x0 ;  /* 0x000080000000791a */ /* 0x000fc80000000000 */
[----:B------:R-:W-:Y:S02]  /*14f0*/  SHF.R.U32.HI R5, RZ, 0x1, R0 ;  /* 0x00000001ff057819 */ /* 0x000fe40000011600 */
[----:B------:R-:W-:Y:S02]  /*1500*/  LOP3.LUT R6, R0, 0xf, RZ, 0xc0, !PT ;  /* 0x0000000f00067812 */ /* 0x000fe400078ec0ff */
[----:B------:R-:W-:Y:S02]  /*1510*/  LOP3.LUT R7, R5, 0x8, RZ, 0xc0, !PT ;  /* 0x0000000805077812 */ /* 0x000fe400078ec0ff */
[----:B------:R-:W-:Y:S02]  /*1520*/  LOP3.LUT R13, R13, 0x7, RZ, 0xc0, !PT ;  /* 0x000000070d0d7812 */ /* 0x000fe400078ec0ff */
[----:B------:R-:W-:Y:S01]  /*1530*/  F2FP.BF16.F32.PACK_AB R24, R25, R24 ;  /* 0x000000181918723e */ /* 0x000fe200000010ff */
[----:B------:R-:W-:Y:S01]  /*1540*/  IMAD R6, R6, 0x48, R7 ;  /* 0x0000004806067824 */ /* 0x000fe200078e0207 */
[----:B------:R-:W-:-:S02]  /*1550*/  F2FP.BF16.F32.PACK_AB R25, R27, R26 ;  /* 0x0000001a1b19723e */ /* 0x000fc400000010ff */
[----:B------:R-:W-:Y:S01]  /*1560*/  F2FP.BF16.F32.PACK_AB R32, R33, R32 ;  /* 0x000000202120723e */ /* 0x000fe200000010ff */
[----:B------:R-:W-:Y:S01]  /*1570*/  IMAD R6, R13, 0x480, R6 ;  /* 0x000004800d067824 */ /* 0x000fe200078e0206 */
[----:B------:R-:W-:Y:S02]  /*1580*/  F2FP.BF16.F32.PACK_AB R26, R29, R28 ;  /* 0x0000001c1d1a723e */ /* 0x000fe400000010ff */
[----:B------:R-:W-:Y:S02]  /*1590*/  F2FP.BF16.F32.PACK_AB R27, R31, R30 ;  /* 0x0000001e1f1b723e */ /* 0x000fe400000010ff */
[----:B------:R-:W-:Y:S02]  /*15a0*/  F2FP.BF16.F32.PACK_AB R33, R35, R34 ;  /* 0x000000222321723e */ /* 0x000fe400000010ff */
[----:B------:R-:W-:Y:S02]  /*15b0*/  F2FP.BF16.F32.PACK_AB R40, R41, R40 ;  /* 0x000000282928723e */ /* 0x000fe400000010ff */
[----:B------:R-:W-:Y:S01]  /*15c0*/  LEA R20, R6, UR6, 0x1 ;  /* 0x0000000606147c11 */ /* 0x000fe2000f8e08ff */
[----:B------:R-:W-:Y:S01]  /*15d0*/  BAR.SYNC.DEFER_BLOCKING 0x0 ;  /* 0x0000000000007b1d */ /* 0x000fe20000010000 */
[----:B------:R-:W-:-:S02]  /*15e0*/  F2FP.BF16.F32.PACK_AB R34, R37, R36 ;  /* 0x000000242522723e */ /* 0x000fc400000010ff */
[----:B------:R-:W-:Y:S02]  /*15f0*/  F2FP.BF16.F32.PACK_AB R35, R39, R38 ;  /* 0x000000262723723e */ /* 0x000fe400000010ff */
[----:B------:R-:W-:-:S03]  /*1600*/  F2FP.BF16.F32.PACK_AB R41, R43, R42 ;  /* 0x0000002a2b29723e */ /* 0x000fc600000010ff */
[----:B------:R-:W1:Y:S01]  /*1610*/  LDC.64 R6, c[0x0][0x220] ;  /* 0x00008800ff067b82 */ /* 0x000e620000000a00 */
[----:B------:R-:W-:Y:S02]  /*1620*/  F2FP.BF16.F32.PACK_AB R48, R49, R48 ;  /* 0x000000303130723e */ /* 0x000fe400000010ff */
[----:B------:R-:W-:Y:S02]  /*1630*/  F2FP.BF16.F32.PACK_AB R42, R45, R44 ;  /* 0x0000002c2d2a723e */ /* 0x000fe400000010ff */
[----:B------:R-:W-:Y:S02]  /*1640*/  F2FP.BF16.F32.PACK_AB R43, R47, R46 ;  /* 0x0000002e2f2b723e */ /* 0x000fe400000010ff */
[----:B------:R-:W-:Y:S02]  /*1650*/  F2FP.BF16.F32.PACK_AB R49, R51, R50 ;  /* 0x000000323331723e */ /* 0x000fe400000010ff */
[----:B------:R-:W-:Y:S02]  /*1660*/  F2FP.BF16.F32.PACK_AB R50, R53, R52 ;  /* 0x000000343532723e */ /* 0x000fe400000010ff */
[----:B------:R-:W-:-:S02]  /*1670*/  F2FP.BF16.F32.PACK_AB R51, R55, R54 ;  /* 0x000000363733723e */ /* 0x000fc400000010ff */
[----:B------:R-:W-:Y:S02]  /*1680*/  SHF.R.U32.HI R8, RZ, 0x3, R0 ;  /* 0x00000003ff087819 */ /* 0x000fe40000011600 */
[----:B------:R-:W-:Y:S02]  /*1690*/  LOP3.LUT R3, R3, 0x38, R4, 0xf8, !PT ;  /* 0x0000003803037812 */ /* 0x000fe400078ef804 */
[----:B------:R-:W-:Y:S01]  /*16a0*/  SGXT.U32 R5, R8, 0x2 ;  /* 0x000000020805781a */ /* 0x000fe20000000000 */
[----:B------:R-:W-:Y:S01]  /*16b0*/  STSM.16.M88.4 [R20], R24 ;  /* 0x0000001814007844 */ /* 0x000fe20000000200 */
[----:B------:R-:W-:Y:S01]  /*16c0*/  IMAD.SHL.U32 R8, R13, 0x4, RZ ;  /* 0x000000040d087824 */ /* 0x000fe200078e00ff */
[----:B------:R-:W-:Y:S02]  /*16d0*/  ISETP.GE.AND P0, PT, R3, 0xc00, PT ;  /* 0x00000c000300780c */ /* 0x000fe40003f06270 */
[----:B------:R-:W-:Y:S02]  /*16e0*/  STSM.16.M88.4 [R20+0x20], R32 ;  /* 0x0000202014007844 */ /* 0x000fe40000000200 */
[----:B------:R-:W-:-:S02]  /*16f0*/  LOP3.LUT R8, R8, R5, RZ, 0xfc, !PT ;  /* 0x0000000508087212 */ /* 0x000fc400078efcff */
[----:B------:R-:W-:Y:S01]  /*1700*/  STSM.16.M88.4 [R20+0x40], R40 ;  /* 0x0000402814007844 */ /* 0x000fe20000000200 */
[----:B------:R-:W-:-:S03]  /*1710*/  LOP3.LUT R5, R4, 0x38, RZ, 0xc0, !PT ;  /* 0x0000003804057812 */ /* 0x000fc600078ec0ff */
[----:B------:R2:W-:Y:S02]  /*1720*/  STSM.16.M88.4 [R20+0x60], R48 ;  /* 0x0000603014007844 */ /* 0x0005e40000000200 */
[----:B------:R-:W-:-:S05]  /*1730*/  IMAD R5, R8, 0x48, R5 ;  /* 0x0000004808057824 */ /* 0x000fca00078e0205 */
[----:B------:R-:W-:Y:S01]  /*1740*/  LEA R22, R5, UR6, 0x1 ;  /* 0x0000000605167c11 */ /* 0x000fe2000f8e08ff */
[----:B------:R-:W-:Y:S01]  /*1750*/  BAR.SYNC.DEFER_BLOCKING 0x0 ;  /* 0x0000000000007b1d */ /* 0x000fe20000010000 */
[----:B------:R-:W-:-:S04]  /*1760*/  SHF.R.U32.HI R5, RZ, 0x3, R0 ;  /* 0x00000003ff057819 */ /* 0x000fc80000011600 */
[----:B------:R-:W-:-:S04]  /*1770*/  SGXT.U32 R5, R5, 0x5 ;  /* 0x000000050505781a */ /* 0x000fc80000000000 */
[----:B------:R-:W-:-:S04]  /*1780*/  LOP3.LUT R2, R5, R2, RZ, 0xfc, !PT ;  /* 0x0000000205027212 */ /* 0x000fc800078efcff */
[C---:B------:R-:W-:Y:S01]  /*1790*/  LOP3.LUT R4, R2.reuse, 0x20, RZ, 0xfc, !PT ;  /* 0x0000002002047812 */ /* 0x040fe200078efcff */
[C---:B------:R-:W-:Y:S01]  /*17a0*/  IMAD R23, R2.reuse, 0xc00, R3 ;  /* 0x00000c0002177824 */ /* 0x040fe200078e0203 */
[C---:B------:R-:W-:Y:S02]  /*17b0*/  LOP3.LUT R0, R2.reuse, 0x40, RZ, 0xfc, !PT ;  /* 0x0000004002007812 */ /* 0x040fe400078efcff */
[C---:B------:R-:W-:Y:S01]  /*17c0*/  ISETP.LT.AND P3, PT, R2.reuse, 0x1000, !P0 ;  /* 0x000010000200780c */ /* 0x040fe20004761270 */
[C---:B------:R-:W-:Y:S01]  /*17d0*/  VIADD R5, R23.reuse, 0x18000 ;  /* 0x0001800017057836 */ /* 0x040fe20000000000 */
[----:B------:R-:W-:Y:S01]  /*17e0*/  LOP3.LUT R2, R2, 0x60, RZ, 0xfc, !PT ;  /* 0x0000006002027812 */ /* 0x000fe200078efcff */
[----:B------:R-:W-:Y:S01]  /*17f0*/  VIADD R21, R23, 0x30000 ;  /* 0x0003000017157836 */ /* 0x000fe20000000000 */
[----:B------:R-:W-:Y:S01]  /*1800*/  ISETP.LT.AND P2, PT, R4, 0x1000, !P0 ;  /* 0x000010000400780c */ /* 0x000fe20004741270 */
[--C-:B-1----:R-:W-:Y:S01]  /*1810*/  IMAD.WIDE R4, R5, 0x2, R6.reuse ;  /* 0x0000000205047825 */ /* 0x102fe200078e0206 */
[----:B------:R-:W-:Y:S01]  /*1820*/  ISETP.LT.AND P1, PT, R0, 0x1000, !P0 ;  /* 0x000010000000780c */ /* 0x000fe20004721270 */
[----:B------:R-:W1:Y:S01]  /*1830*/  LDS.128 R16, [R22] ;  /* 0x0000000016107984 */ /* 0x000e620000000c00 */
[----:B------:R-:W-:Y:S01]  /*1840*/  ISETP.LT.AND P0, PT, R2, 0x1000, !P0 ;  /* 0x000010000200780c */ /* 0x000fe20004701270 */
[----:B------:R-:W-:-:S02]  /*1850*/  IMAD.WIDE R2, R23, 0x2, R6 ;  /* 0x0000000217027825 */ /* 0x000fc400078e0206 */
[----:B------:R-:W3:Y:S02]  /*1860*/  LDS.128 R12, [R22+0x1200] ;  /* 0x00120000160c7984 */ /* 0x000ee40000000c00 */
[----:B--2---:R-:W-:Y:S02]  /*1870*/  IMAD.WIDE R20, R21, 0x2, R6 ;  /* 0x0000000215147825 */ /* 0x004fe400078e0206 */
[----:B------:R-:W2:Y:S04]  /*1880*/  LDS.128 R8, [R22+0x2400] ;  /* 0x0024000016087984 */ /* 0x000ea80000000c00 */
[----:B-1----:R1:W-:Y:S04]  /*1890*/  @P3 STG.E.128 desc[UR18][R2.64], R16 ;  /* 0x0000001002003986 */ /* 0x0023e8000c101d12 */
[----:B---3--:R1:W-:Y:S04]  /*18a0*/  @P2 STG.E.128 desc[UR18][R4.64], R12 ;  /* 0x0000000c04002986 */ /* 0x0083e8000c101d12 */
[----:B--2---:R1:W-:Y:S01]  /*18b0*/  @P1 STG.E.128 desc[UR18][R20.64], R8 ;  /* 0x0000000814001986 */ /* 0x0043e2000c101d12 */
[----:B------:R-:W-:Y:S05]  /*18c0*/  @!P0 EXIT ;  /* 0x000000000000894d */ /* 0x000fea0003800000 */
[----:B-1----:R-:W1:Y:S01]  /*18d0*/  LDS.128 R8, [R22+0x3600] ;  /* 0x0036000016087984 */ /* 0x002e620000000c00 */
[----:B------:R-:W-:-:S04]  /*18e0*/  VIADD R23, R23, 0x48000 ;  /* 0x0004800017177836 */ /* 0x000fc80000000000 */
[----:B------:R-:W-:-:S05]  /*18f0*/  IMAD.WIDE R6, R23, 0x2, R6 ;  /* 0x0000000217067825 */ /* 0x000fca00078e0206 */
[----:B-1----:R-:W-:Y:S01]  /*1900*/  STG.E.128 desc[UR18][R6.64], R8 ;  /* 0x0000000806007986 */ /* 0x002fe2000c101d12 */
[----:B------:R-:W-:Y:S05]  /*1910*/  EXIT ;  /* 0x000000000000794d */ /* 0x000fea0003800000 */
.L_x_1:
[----:B------:R-:W-:-:S00]  /*1920*/  BRA `(.L_x_1) ;  /* 0xfffffffc00fc7947 */ /* 0x000fc0000383ffff */
[----:B------:R-:W-:-:S00]  /*1930*/  NOP ;  /* 0x0000000000007918 */ /* 0x000fc00000000000 */
        /* <DEDUP_REMOVED lines=12> */
.L_x_2:


//--------------------- .nv.shared.triton_mm      --------------------------
	.section	.nv.shared.triton_mm,"aw",@nobits
	.sectionflags	@""
	.align	16
	.zero		1024


//--------------------- .nv.constant0.triton_mm   --------------------------
	.section	.nv.constant0.triton_mm,"a",@progbits
	.sectionflags	@""
	.align	4
.nv.constant0.triton_mm:
	.zero		552
